	.headerflags	@"EF_CUDA_TEXMODE_UNIFIED EF_CUDA_64BIT_ADDRESS EF_CUDA_ACCELERATORS EF_CUDA_SM90 EF_CUDA_VIRTUAL_SM(EF_CUDA_SM90)"
	.elftype	@"ET_EXEC"


//--------------------- .nv.info                  --------------------------
	.section	.nv.info,"",@"SHT_CUDA_INFO"
	.align	4


	//----- nvinfo : EIATTR_REGCOUNT
	.align		4
        /*0000*/ 	.byte	0x04, 0x2f
        /*0002*/ 	.short	(.L_1 - .L_0)
	.align		4
.L_0:
        /*0004*/ 	.word	index@(triton_poi_fused_cat_78)
        /*0008*/ 	.word	0x0000000e


	//----- nvinfo : EIATTR_MIN_STACK_SIZE
	.align		4
.L_1:
        /*000c*/ 	.byte	0x04, 0x12
        /*000e*/ 	.short	(.L_3 - .L_2)
	.align		4
.L_2:
        /*0010*/ 	.word	index@(triton_poi_fused_cat_78)
        /*0014*/ 	.word	0x00000000


	//----- nvinfo : EIATTR_FRAME_SIZE
	.align		4
.L_3:
        /*0018*/ 	.byte	0x04, 0x11
        /*001a*/ 	.short	(.L_5 - .L_4)
	.align		4
.L_4:
        /*001c*/ 	.word	index@(triton_poi_fused_cat_78)
        /*0020*/ 	.word	0x00000000


	//----- nvinfo : EIATTR_MIN_STACK_SIZE
	.align		4
.L_5:
        /*0024*/ 	.byte	0x04, 0x12
        /*0026*/ 	.short	(.L_7 - .L_6)
	.align		4
.L_6:
        /*0028*/ 	.word	index@(triton_poi_fused_cat_78)
        /*002c*/ 	.word	0x00000000
.L_7:


//--------------------- .nv.info.triton_poi_fused_cat_78 --------------------------
	.section	.nv.info.triton_poi_fused_cat_78,"",@"SHT_CUDA_INFO"
	.sectionflags	@""
	.align	4


	//----- nvinfo : EIATTR_CUDA_API_VERSION
	.align		4
        /*0000*/ 	.byte	0x04, 0x37
        /*0002*/ 	.short	(.L_9 - .L_8)
.L_8:
        /*0004*/ 	.word	0x0000007c


	//----- nvinfo : EIATTR_KPARAM_INFO
	.align		4
.L_9:
        /*0008*/ 	.byte	0x04, 0x17
        /*000a*/ 	.short	(.L_11 - .L_10)
.L_10:
        /*000c*/ 	.word	0x00000000
        /*0010*/ 	.short	0x0003
        /*0012*/ 	.short	0x0018
        /*0014*/ 	.byte	0x00, 0xf0, 0x11, 0x00


	//----- nvinfo : EIATTR_KPARAM_INFO
	.align		4
.L_11:
        /*0018*/ 	.byte	0x04, 0x17
        /*001a*/ 	.short	(.L_13 - .L_12)
.L_12:
        /*001c*/ 	.word	0x00000000
        /*0020*/ 	.short	0x0002
        /*0022*/ 	.short	0x0010
        /*0024*/ 	.byte	0x00, 0xf4, 0x21, 0x00


	//----- nvinfo : EIATTR_KPARAM_INFO
	.align		4
.L_13:
        /*0028*/ 	.byte	0x04, 0x17
        /*002a*/ 	.short	(.L_15 - .L_14)
.L_14:
        /*002c*/ 	.word	0x00000000
        /*0030*/ 	.short	0x0001
        /*0032*/ 	.short	0x0008
        /*0034*/ 	.byte	0x00, 0xf4, 0x21, 0x00


	//----- nvinfo : EIATTR_KPARAM_INFO
	.align		4
.L_15:
        /*0038*/ 	.byte	0x04, 0x17
        /*003a*/ 	.short	(.L_17 - .L_16)
.L_16:
        /*003c*/ 	.word	0x00000000
        /*0040*/ 	.short	0x0000
        /*0042*/ 	.short	0x0000
        /*0044*/ 	.byte	0x00, 0xf4, 0x21, 0x00


	//----- nvinfo : EIATTR_SPARSE_MMA_MASK
	.align		4
.L_17:
        /*0048*/ 	.byte	0x03, 0x50
        /*004a*/ 	.short	0x0000


	//----- nvinfo : EIATTR_MAXREG_COUNT
	.align		4
        /*004c*/ 	.byte	0x03, 0x1b
        /*004e*/ 	.short	0x00ff


	//----- nvinfo : EIATTR_EXIT_INSTR_OFFSETS
	.align		4
        /*0050*/ 	.byte	0x04, 0x1c
        /*0052*/ 	.short	(.L_19 - .L_18)


	//   ....[0]....
.L_18:
        /*0054*/ 	.word	0x00000180


	//   ....[1]....
        /*0058*/ 	.word	0x000001a0


	//----- nvinfo : EIATTR_REQNTID
	.align		4
.L_19:
        /*005c*/ 	.byte	0x04, 0x10
        /*005e*/ 	.short	(.L_21 - .L_20)
.L_20:
        /*0060*/ 	.word	0x00000080
        /*0064*/ 	.word	0x00000001
        /*0068*/ 	.word	0x00000001


	//----- nvinfo : EIATTR_CBANK_PARAM_SIZE
	.align		4
.L_21:
        /*006c*/ 	.byte	0x03, 0x19
        /*006e*/ 	.short	0x001c


	//----- nvinfo : EIATTR_PARAM_CBANK
	.align		4
        /*0070*/ 	.byte	0x04, 0x0a
        /*0072*/ 	.short	(.L_23 - .L_22)
	.align		4
.L_22:
        /*0074*/ 	.word	index@(.nv.constant0.triton_poi_fused_cat_78)
        /*0078*/ 	.short	0x0210
        /*007a*/ 	.short	0x001c


	//----- nvinfo : EIATTR_SW_WAR
	.align		4
.L_23:
        /*007c*/ 	.byte	0x04, 0x36
        /*007e*/ 	.short	(.L_25 - .L_24)
.L_24:
        /*0080*/ 	.word	0x00000008
.L_25:


//--------------------- .nv.callgraph             --------------------------
	.section	.nv.callgraph,"",@"SHT_CUDA_CALLGRAPH"
	.align	4
	.sectionentsize	8
	.align		4
        /*0000*/ 	.word	0x00000000
	.align		4
        /*0004*/ 	.word	0xffffffff
	.align		4
        /*0008*/ 	.word	0x00000000
	.align		4
        /*000c*/ 	.word	0xfffffffe
	.align		4
        /*0010*/ 	.word	0x00000000
	.align		4
        /*0014*/ 	.word	0xfffffffd
	.align		4
        /*0018*/ 	.word	0x00000000
	.align		4
        /*001c*/ 	.word	0xfffffffc


//--------------------- .text.triton_poi_fused_cat_78 --------------------------
	.section	.text.triton_poi_fused_cat_78,"ax",@progbits
	.align	128
        .global         triton_poi_fused_cat_78
        .type           triton_poi_fused_cat_78,@function
        .size           triton_poi_fused_cat_78,(.L_x_1 - triton_poi_fused_cat_78)
        .other          triton_poi_fused_cat_78,@"STO_CUDA_ENTRY STV_DEFAULT"
triton_poi_fused_cat_78:
.text.triton_poi_fused_cat_78:
[----:B------:R-:W0:Y:S02]  /*0000*/  LDC R1, c[0x0][0x28] ;  /* 0x00000a00ff017b82 */ /* 0x000e240000000800 */
[----:B------:R-:W1:Y:S01]  /*0010*/  S2R R0, SR_TID.X ;  /* 0x0000000000007919 */ /* 0x000e620000002100 */
[----:B------:R-:W2:Y:S01]  /*0020*/  LDC.64 R4, c[0x0][0x210] ;  /* 0x00008400ff047b82 */ /* 0x000ea20000000a00 */
[----:B------:R-:W-:Y:S01]  /*0030*/  CS2R R2, SRZ ;  /* 0x0000000000027805 */ /* 0x000fe2000001ff00 */
[----:B------:R-:W-:Y:S01]  /*0040*/  ULDC.64 UR4, c[0x0][0x208] ;  /* 0x0000820000047ab9 */ /* 0x000fe20000000a00 */
[----:B------:R-:W3:Y:S05]  /*0050*/  S2R R11, SR_CTAID.X ;  /* 0x00000000000b7919 */ /* 0x000eea0000002500 */
[----:B------:R-:W4:Y:S08]  /*0060*/  LDC.64 R6, c[0x0][0x218] ;  /* 0x00008600ff067b82 */ /* 0x000f300000000a00 */
[----:B------:R-:W5:Y:S01]  /*0070*/  LDC.64 R8, c[0x0][0x220] ;  /* 0x00008800ff087b82 */ /* 0x000f620000000a00 */
[----:B-1----:R-:W-:-:S05]  /*0080*/  IMAD.SHL.U32 R0, R0, 0x2, RZ ;  /* 0x0000000200007824 */ /* 0x002fca00078e00ff */
[----:B------:R-:W-:-:S05]  /*0090*/  LOP3.LUT R0, R0, 0xfe, RZ, 0xc0, !PT ;  /* 0x000000fe00007812 */ /* 0x000fca00078ec0ff */
[----:B---3--:R-:W-:-:S04]  /*00a0*/  IMAD R11, R11, 0x100, R0 ;  /* 0x000001000b0b7824 */ /* 0x008fc800078e0200 */
[C---:B--2---:R-:W-:Y:S01]  /*00b0*/  IMAD.WIDE R4, R11.reuse, 0x4, R4 ;  /* 0x000000040b047825 */ /* 0x044fe200078e0204 */
[----:B------:R-:W-:-:S13]  /*00c0*/  ISETP.GE.AND P0, PT, R11, 0x800, PT ;  /* 0x000008000b00780c */ /* 0x000fda0003f06270 */
[----:B------:R5:W2:Y:S01]  /*00d0*/  @!P0 LDG.E.64 R2, desc[UR4][R4.64] ;  /* 0x0000000404028981 */ /* 0x000aa2000c1e1b00 */
[----:B------:R-:W-:-:S04]  /*00e0*/  SHF.R.S32.HI R0, RZ, 0x1f, R11 ;  /* 0x0000001fff007819 */ /* 0x000fc8000001140b */
[----:B------:R-:W-:-:S04]  /*00f0*/  LEA.HI R0, R0, R11, RZ, 0x9 ;  /* 0x0000000b00007211 */ /* 0x000fc800078f48ff */
[----:B------:R-:W-:Y:S02]  /*0100*/  LOP3.LUT R10, R0, 0xfffffe00, RZ, 0xc0, !PT ;  /* 0xfffffe00000a7812 */ /* 0x000fe400078ec0ff */
[----:B------:R-:W-:Y:S02]  /*0110*/  SHF.R.S32.HI R0, RZ, 0x9, R0 ;  /* 0x00000009ff007819 */ /* 0x000fe40000011400 */
[----:B------:R-:W-:-:S05]  /*0120*/  IADD3 R11, R11, -R10, RZ ;  /* 0x8000000a0b0b7210 */ /* 0x000fca0007ffe0ff */
[----:B------:R-:W-:-:S04]  /*0130*/  IMAD R11, R0, 0x4800, R11 ;  /* 0x00004800000b7824 */ /* 0x000fc800078e020b */
[----:B----4-:R-:W-:-:S04]  /*0140*/  IMAD.WIDE R6, R11, 0x4, R6 ;  /* 0x000000040b067825 */ /* 0x010fc800078e0206 */
[----:B------:R-:W-:-:S04]  /*0150*/  IMAD.IADD R11, R10, 0x1, R11 ;  /* 0x000000010a0b7824 */ /* 0x000fc800078e020b */
[----:B-----5:R-:W-:Y:S01]  /*0160*/  IMAD.WIDE R4, R11, 0x4, R8 ;  /* 0x000000040b047825 */ /* 0x020fe200078e0208 */
[----:B--2---:R1:W-:Y:S01]  /*0170*/  @!P0 STG.E.64 desc[UR4][R6.64], R2 ;  /* 0x0000000206008986 */ /* 0x0043e2000c101b04 */
[----:B------:R-:W-:Y:S05]  /*0180*/  @P0 EXIT ;  /* 0x000000000000094d */ /* 0x000fea0003800000 */
[----:B------:R-:W-:Y:S01]  /*0190*/  STG.E.64 desc[UR4][R4.64], R2 ;  /* 0x0000000204007986 */ /* 0x000fe2000c101b04 */
[----:B------:R-:W-:Y:S05]  /*01a0*/  EXIT ;  /* 0x000000000000794d */ /* 0x000fea0003800000 */
.L_x_0:
[----:B------:R-:W-:-:S00]  /*01b0*/  BRA `(.L_x_0) ;  /* 0xfffffffc00fc7947 */ /* 0x000fc0000383ffff */
[----:B------:R-:W-:-:S00]  /*01c0*/  NOP ;  /* 0x0000000000007918 */ /* 0x000fc00000000000 */
        /* <DEDUP_REMOVED lines=11> */
.L_x_1:


//--------------------- .nv.constant0.triton_poi_fused_cat_78 --------------------------
	.section	.nv.constant0.triton_poi_fused_cat_78,"a",@progbits
	.sectionflags	@""
	.align	4
.nv.constant0.triton_poi_fused_cat_78:
	.zero		556
